	.headerflags	@"EF_CUDA_TEXMODE_UNIFIED EF_CUDA_64BIT_ADDRESS EF_CUDA_ACCELERATORS EF_CUDA_SM90 EF_CUDA_VIRTUAL_SM(EF_CUDA_SM90)"
	.elftype	@"ET_EXEC"


//--------------------- .nv.info                  --------------------------
	.section	.nv.info,"",@"SHT_CUDA_INFO"
	.align	4


	//----- nvinfo : EIATTR_REGCOUNT
	.align		4
        /*0000*/ 	.byte	0x04, 0x2f
        /*0002*/ 	.short	(.L_1 - .L_0)
	.align		4
.L_0:
        /*0004*/ 	.word	index@(triton_poi_fused_convolution_relu_3)
        /*0008*/ 	.word	0x0000000c


	//----- nvinfo : EIATTR_MIN_STACK_SIZE
	.align		4
.L_1:
        /*000c*/ 	.byte	0x04, 0x12
        /*000e*/ 	.short	(.L_3 - .L_2)
	.align		4
.L_2:
        /*0010*/ 	.word	index@(triton_poi_fused_convolution_relu_3)
        /*0014*/ 	.word	0x00000000


	//----- nvinfo : EIATTR_FRAME_SIZE
	.align		4
.L_3:
        /*0018*/ 	.byte	0x04, 0x11
        /*001a*/ 	.short	(.L_5 - .L_4)
	.align		4
.L_4:
        /*001c*/ 	.word	index@(triton_poi_fused_convolution_relu_3)
        /*0020*/ 	.word	0x00000000


	//----- nvinfo : EIATTR_MIN_STACK_SIZE
	.align		4
.L_5:
        /*0024*/ 	.byte	0x04, 0x12
        /*0026*/ 	.short	(.L_7 - .L_6)
	.align		4
.L_6:
        /*0028*/ 	.word	index@(triton_poi_fused_convolution_relu_3)
        /*002c*/ 	.word	0x00000000
.L_7:


//--------------------- .nv.info.triton_poi_fused_convolution_relu_3 --------------------------
	.section	.nv.info.triton_poi_fused_convolution_relu_3,"",@"SHT_CUDA_INFO"
	.sectionflags	@""
	.align	4


	//----- nvinfo : EIATTR_CUDA_API_VERSION
	.align		4
        /*0000*/ 	.byte	0x04, 0x37
        /*0002*/ 	.short	(.L_9 - .L_8)
.L_8:
        /*0004*/ 	.word	0x0000007c


	//----- nvinfo : EIATTR_KPARAM_INFO
	.align		4
.L_9:
        /*0008*/ 	.byte	0x04, 0x17
        /*000a*/ 	.short	(.L_11 - .L_10)
.L_10:
        /*000c*/ 	.word	0x00000000
        /*0010*/ 	.short	0x0002
        /*0012*/ 	.short	0x0010
        /*0014*/ 	.byte	0x00, 0xf0, 0x11, 0x00


	//----- nvinfo : EIATTR_KPARAM_INFO
	.align		4
.L_11:
        /*0018*/ 	.byte	0x04, 0x17
        /*001a*/ 	.short	(.L_13 - .L_12)
.L_12:
        /*001c*/ 	.word	0x00000000
        /*0020*/ 	.short	0x0001
        /*0022*/ 	.short	0x0008
        /*0024*/ 	.byte	0x00, 0xf4, 0x21, 0x00


	//----- nvinfo : EIATTR_KPARAM_INFO
	.align		4
.L_13:
        /*0028*/ 	.byte	0x04, 0x17
        /*002a*/ 	.short	(.L_15 - .L_14)
.L_14:
        /*002c*/ 	.word	0x00000000
        /*0030*/ 	.short	0x0000
        /*0032*/ 	.short	0x0000
        /*0034*/ 	.byte	0x00, 0xf4, 0x21, 0x00


	//----- nvinfo : EIATTR_SPARSE_MMA_MASK
	.align		4
.L_15:
        /*0038*/ 	.byte	0x03, 0x50
        /*003a*/ 	.short	0x0000


	//----- nvinfo : EIATTR_MAXREG_COUNT
	.align		4
        /*003c*/ 	.byte	0x03, 0x1b
        /*003e*/ 	.short	0x00ff


	//----- nvinfo : EIATTR_EXIT_INSTR_OFFSETS
	.align		4
        /*0040*/ 	.byte	0x04, 0x1c
        /*0042*/ 	.short	(.L_17 - .L_16)


	//   ....[0]....
.L_16:
        /*0044*/ 	.word	0x000001c0


	//----- nvinfo : EIATTR_REQNTID
	.align		4
.L_17:
        /*0048*/ 	.byte	0x04, 0x10
        /*004a*/ 	.short	(.L_19 - .L_18)
.L_18:
        /*004c*/ 	.word	0x00000080
        /*0050*/ 	.word	0x00000001
        /*0054*/ 	.word	0x00000001


	//----- nvinfo : EIATTR_CBANK_PARAM_SIZE
	.align		4
.L_19:
        /*0058*/ 	.byte	0x03, 0x19
        /*005a*/ 	.short	0x0014


	//----- nvinfo : EIATTR_PARAM_CBANK
	.align		4
        /*005c*/ 	.byte	0x04, 0x0a
        /*005e*/ 	.short	(.L_21 - .L_20)
	.align		4
.L_20:
        /*0060*/ 	.word	index@(.nv.constant0.triton_poi_fused_convolution_relu_3)
        /*0064*/ 	.short	0x0210
        /*0066*/ 	.short	0x0014


	//----- nvinfo : EIATTR_SW_WAR
	.align		4
.L_21:
        /*0068*/ 	.byte	0x04, 0x36
        /*006a*/ 	.short	(.L_23 - .L_22)
.L_22:
        /*006c*/ 	.word	0x00000008
.L_23:


//--------------------- .nv.callgraph             --------------------------
	.section	.nv.callgraph,"",@"SHT_CUDA_CALLGRAPH"
	.align	4
	.sectionentsize	8
	.align		4
        /*0000*/ 	.word	0x00000000
	.align		4
        /*0004*/ 	.word	0xffffffff
	.align		4
        /*0008*/ 	.word	0x00000000
	.align		4
        /*000c*/ 	.word	0xfffffffe
	.align		4
        /*0010*/ 	.word	0x00000000
	.align		4
        /*0014*/ 	.word	0xfffffffd
	.align		4
        /*0018*/ 	.word	0x00000000
	.align		4
        /*001c*/ 	.word	0xfffffffc


//--------------------- .text.triton_poi_fused_convolution_relu_3 --------------------------
	.section	.text.triton_poi_fused_convolution_relu_3,"ax",@progbits
	.align	128
        .global         triton_poi_fused_convolution_relu_3
        .type           triton_poi_fused_convolution_relu_3,@function
        .size           triton_poi_fused_convolution_relu_3,(.L_x_1 - triton_poi_fused_convolution_relu_3)
        .other          triton_poi_fused_convolution_relu_3,@"STO_CUDA_ENTRY STV_DEFAULT"
triton_poi_fused_convolution_relu_3:
.text.triton_poi_fused_convolution_relu_3:
[----:B------:R-:W-:Y:S01]  /*0000*/  LDC R1, c[0x0][0x28] ;  /* 0x00000a00ff017b82 */ /* 0x000fe20000000800 */
[----:B------:R-:W1:Y:S07]  /*0010*/  S2R R0, SR_TID.X ;  /* 0x0000000000007919 */ /* 0x000e6e0000002100 */
[----:B------:R-:W2:Y:S01]  /*0020*/  LDC.64 R4, c[0x0][0x218] ;  /* 0x00008600ff047b82 */ /* 0x000ea20000000a00 */
[----:B------:R-:W-:Y:S01]  /*0030*/  ULDC.64 UR4, c[0x0][0x208] ;  /* 0x0000820000047ab9 */ /* 0x000fe20000000a00 */
[----:B------:R-:W3:Y:S06]  /*0040*/  S2R R7, SR_CTAID.X ;  /* 0x0000000000077919 */ /* 0x000eec0000002500 */
[----:B------:R-:W4:Y:S01]  /*0050*/  LDC.64 R2, c[0x0][0x210] ;  /* 0x00008400ff027b82 */ /* 0x000f220000000a00 */
[----:B-1----:R-:W-:Y:S01]  /*0060*/  IMAD.SHL.U32 R0, R0, 0x2, RZ ;  /* 0x0000000200007824 */ /* 0x002fe200078e00ff */
[----:B---3--:R-:W-:-:S04]  /*0070*/  SHF.R.S32.HI R6, RZ, 0x17, R7 ;  /* 0x00000017ff067819 */ /* 0x008fc80000011407 */
[----:B------:R-:W-:Y:S02]  /*0080*/  LOP3.LUT R0, R0, 0xfe, RZ, 0xc0, !PT ;  /* 0x000000fe00007812 */ /* 0x000fe400078ec0ff */
[----:B------:R-:W-:-:S03]  /*0090*/  SGXT R6, R6, 0x1 ;  /* 0x000000010606781a */ /* 0x000fc60000000200 */
[----:B------:R-:W-:-:S04]  /*00a0*/  IMAD R7, R7, 0x100, R0 ;  /* 0x0000010007077824 */ /* 0x000fc800078e0200 */
[----:B----4-:R-:W-:Y:S01]  /*00b0*/  IMAD.WIDE R2, R7, 0x4, R2 ;  /* 0x0000000407027825 */ /* 0x010fe200078e0202 */
[----:B------:R-:W-:-:S04]  /*00c0*/  LEA.HI R6, R6, R7, RZ, 0x4 ;  /* 0x0000000706067211 */ /* 0x000fc800078f20ff */
[--C-:B------:R-:W-:Y:S02]  /*00d0*/  SHF.R.S32.HI R0, RZ, 0x4, R6.reuse ;  /* 0x00000004ff007819 */ /* 0x100fe40000011406 */
[----:B------:R-:W-:Y:S02]  /*00e0*/  SHF.R.S32.HI R9, RZ, 0x1f, R6 ;  /* 0x0000001fff097819 */ /* 0x000fe40000011406 */
[----:B------:R-:W3:Y:S02]  /*00f0*/  LDG.E.64 R6, desc[UR4][R2.64] ;  /* 0x0000000402067981 */ /* 0x000ee4000c1e1b00 */
[----:B------:R-:W-:-:S04]  /*0100*/  LEA.HI R9, R9, R0, RZ, 0x8 ;  /* 0x0000000009097211 */ /* 0x000fc800078f40ff */
[----:B------:R-:W-:-:S05]  /*0110*/  LOP3.LUT R9, R9, 0xffffff00, RZ, 0xc0, !PT ;  /* 0xffffff0009097812 */ /* 0x000fca00078ec0ff */
[----:B------:R-:W-:-:S04]  /*0120*/  IMAD.IADD R9, R0, 0x1, -R9 ;  /* 0x0000000100097824 */ /* 0x000fc800078e0a09 */
[----:B--2---:R-:W-:-:S06]  /*0130*/  IMAD.WIDE R4, R9, 0x4, R4 ;  /* 0x0000000409047825 */ /* 0x004fcc00078e0204 */
[----:B------:R-:W3:Y:S02]  /*0140*/  LDG.E.EL R4, desc[UR4][R4.64] ;  /* 0x0000000404047981 */ /* 0x000ee4000c2e1900 */
[CC--:B---3--:R-:W-:Y:S01]  /*0150*/  FSETP.GEU.AND P0, PT, R6.reuse, -R4.reuse, PT ;  /* 0x800000040600720b */ /* 0x0c8fe20003f0e000 */
[--C-:B------:R-:W-:Y:S01]  /*0160*/  FADD R6, R6, R4.reuse ;  /* 0x0000000406067221 */ /* 0x100fe20000000000 */
[C---:B------:R-:W-:Y:S01]  /*0170*/  FADD R0, R7.reuse, R4 ;  /* 0x0000000407007221 */ /* 0x040fe20000000000 */
[----:B------:R-:W-:-:S03]  /*0180*/  FSETP.GEU.AND P1, PT, R7, -R4, PT ;  /* 0x800000040700720b */ /* 0x000fc60003f2e000 */
[----:B------:R-:W-:Y:S02]  /*0190*/  FSEL R6, R6, RZ, P0 ;  /* 0x000000ff06067208 */ /* 0x000fe40000000000 */
[----:B------:R-:W-:-:S05]  /*01a0*/  FSEL R7, R0, RZ, P1 ;  /* 0x000000ff00077208 */ /* 0x000fca0000800000 */
[----:B------:R-:W-:Y:S01]  /*01b0*/  STG.E.64 desc[UR4][R2.64], R6 ;  /* 0x0000000602007986 */ /* 0x000fe2000c101b04 */
[----:B------:R-:W-:Y:S05]  /*01c0*/  EXIT ;  /* 0x000000000000794d */ /* 0x000fea0003800000 */
.L_x_0:
[----:B------:R-:W-:-:S00]  /*01d0*/  BRA `(.L_x_0) ;  /* 0xfffffffc00fc7947 */ /* 0x000fc0000383ffff */
[----:B------:R-:W-:-:S00]  /*01e0*/  NOP ;  /* 0x0000000000007918 */ /* 0x000fc00000000000 */
        /* <DEDUP_REMOVED lines=9> */
.L_x_1:


//--------------------- .nv.constant0.triton_poi_fused_convolution_relu_3 --------------------------
	.section	.nv.constant0.triton_poi_fused_convolution_relu_3,"a",@progbits
	.sectionflags	@""
	.align	4
.nv.constant0.triton_poi_fused_convolution_relu_3:
	.zero		548
